	.headerflags	@"EF_CUDA_TEXMODE_UNIFIED EF_CUDA_64BIT_ADDRESS EF_CUDA_ACCELERATORS EF_CUDA_SM90 EF_CUDA_VIRTUAL_SM(EF_CUDA_SM90)"
	.elftype	@"ET_EXEC"


//--------------------- .nv.info                  --------------------------
	.section	.nv.info,"",@"SHT_CUDA_INFO"
	.align	4


	//----- nvinfo : EIATTR_REGCOUNT
	.align		4
        /*0000*/ 	.byte	0x04, 0x2f
        /*0002*/ 	.short	(.L_1 - .L_0)
	.align		4
.L_0:
        /*0004*/ 	.word	index@(triton_per_fused__to_copy_max_min_0)
        /*0008*/ 	.word	0x0000001d


	//----- nvinfo : EIATTR_MIN_STACK_SIZE
	.align		4
.L_1:
        /*000c*/ 	.byte	0x04, 0x12
        /*000e*/ 	.short	(.L_3 - .L_2)
	.align		4
.L_2:
        /*0010*/ 	.word	index@(triton_per_fused__to_copy_max_min_0)
        /*0014*/ 	.word	0x00000000


	//----- nvinfo : EIATTR_FRAME_SIZE
	.align		4
.L_3:
        /*0018*/ 	.byte	0x04, 0x11
        /*001a*/ 	.short	(.L_5 - .L_4)
	.align		4
.L_4:
        /*001c*/ 	.word	index@(triton_per_fused__to_copy_max_min_0)
        /*0020*/ 	.word	0x00000000


	//----- nvinfo : EIATTR_MIN_STACK_SIZE
	.align		4
.L_5:
        /*0024*/ 	.byte	0x04, 0x12
        /*0026*/ 	.short	(.L_7 - .L_6)
	.align		4
.L_6:
        /*0028*/ 	.word	index@(triton_per_fused__to_copy_max_min_0)
        /*002c*/ 	.word	0x00000000
.L_7:


//--------------------- .nv.info.triton_per_fused__to_copy_max_min_0 --------------------------
	.section	.nv.info.triton_per_fused__to_copy_max_min_0,"",@"SHT_CUDA_INFO"
	.sectionflags	@""
	.align	4


	//----- nvinfo : EIATTR_CUDA_API_VERSION
	.align		4
        /*0000*/ 	.byte	0x04, 0x37
        /*0002*/ 	.short	(.L_9 - .L_8)
.L_8:
        /*0004*/ 	.word	0x0000007c


	//----- nvinfo : EIATTR_KPARAM_INFO
	.align		4
.L_9:
        /*0008*/ 	.byte	0x04, 0x17
        /*000a*/ 	.short	(.L_11 - .L_10)
.L_10:
        /*000c*/ 	.word	0x00000000
        /*0010*/ 	.short	0x0003
        /*0012*/ 	.short	0x0014
        /*0014*/ 	.byte	0x00, 0xf0, 0x11, 0x00


	//----- nvinfo : EIATTR_KPARAM_INFO
	.align		4
.L_11:
        /*0018*/ 	.byte	0x04, 0x17
        /*001a*/ 	.short	(.L_13 - .L_12)
.L_12:
        /*001c*/ 	.word	0x00000000
        /*0020*/ 	.short	0x0002
        /*0022*/ 	.short	0x0010
        /*0024*/ 	.byte	0x00, 0xf0, 0x11, 0x00


	//----- nvinfo : EIATTR_KPARAM_INFO
	.align		4
.L_13:
        /*0028*/ 	.byte	0x04, 0x17
        /*002a*/ 	.short	(.L_15 - .L_14)
.L_14:
        /*002c*/ 	.word	0x00000000
        /*0030*/ 	.short	0x0001
        /*0032*/ 	.short	0x0008
        /*0034*/ 	.byte	0x00, 0xf4, 0x21, 0x00


	//----- nvinfo : EIATTR_KPARAM_INFO
	.align		4
.L_15:
        /*0038*/ 	.byte	0x04, 0x17
        /*003a*/ 	.short	(.L_17 - .L_16)
.L_16:
        /*003c*/ 	.word	0x00000000
        /*0040*/ 	.short	0x0000
        /*0042*/ 	.short	0x0000
        /*0044*/ 	.byte	0x00, 0xf4, 0x21, 0x00


	//----- nvinfo : EIATTR_SPARSE_MMA_MASK
	.align		4
.L_17:
        /*0048*/ 	.byte	0x03, 0x50
        /*004a*/ 	.short	0x0000


	//----- nvinfo : EIATTR_MAXREG_COUNT
	.align		4
        /*004c*/ 	.byte	0x03, 0x1b
        /*004e*/ 	.short	0x00ff


	//----- nvinfo : EIATTR_COOP_GROUP_MASK_REGIDS
	.align		4
        /*0050*/ 	.byte	0x04, 0x29
        /*0052*/ 	.short	(.L_19 - .L_18)


	//   ....[0]....
.L_18:
        /*0054*/ 	.word	0xffffffff


	//   ....[1]....
        /*0058*/ 	.word	0xffffffff


	//   ....[2]....
        /*005c*/ 	.word	0xffffffff


	//   ....[3]....
        /*0060*/ 	.word	0xffffffff


	//   ....[4]....
        /*0064*/ 	.word	0xffffffff


	//   ....[5]....
        /*0068*/ 	.word	0xffffffff


	//----- nvinfo : EIATTR_COOP_GROUP_INSTR_OFFSETS
	.align		4
.L_19:
        /*006c*/ 	.byte	0x04, 0x28
        /*006e*/ 	.short	(.L_21 - .L_20)


	//   ....[0]....
.L_20:
        /*0070*/ 	.word	0x00000f60


	//   ....[1]....
        /*0074*/ 	.word	0x00000fb0


	//   ....[2]....
        /*0078*/ 	.word	0x00001060


	//   ....[3]....
        /*007c*/ 	.word	0x000011d0


	//   ....[4]....
        /*0080*/ 	.word	0x00001220


	//   ....[5]....
        /*0084*/ 	.word	0x00001260


	//----- nvinfo : EIATTR_EXIT_INSTR_OFFSETS
	.align		4
.L_21:
        /*0088*/ 	.byte	0x04, 0x1c
        /*008a*/ 	.short	(.L_23 - .L_22)


	//   ....[0]....
.L_22:
        /*008c*/ 	.word	0x00001320


	//   ....[1]....
        /*0090*/ 	.word	0x00001350


	//----- nvinfo : EIATTR_REQNTID
	.align		4
.L_23:
        /*0094*/ 	.byte	0x04, 0x10
        /*0096*/ 	.short	(.L_25 - .L_24)
.L_24:
        /*0098*/ 	.word	0x00000100
        /*009c*/ 	.word	0x00000001
        /*00a0*/ 	.word	0x00000001


	//----- nvinfo : EIATTR_CBANK_PARAM_SIZE
	.align		4
.L_25:
        /*00a4*/ 	.byte	0x03, 0x19
        /*00a6*/ 	.short	0x0018


	//----- nvinfo : EIATTR_PARAM_CBANK
	.align		4
        /*00a8*/ 	.byte	0x04, 0x0a
        /*00aa*/ 	.short	(.L_27 - .L_26)
	.align		4
.L_26:
        /*00ac*/ 	.word	index@(.nv.constant0.triton_per_fused__to_copy_max_min_0)
        /*00b0*/ 	.short	0x0210
        /*00b2*/ 	.short	0x0018


	//----- nvinfo : EIATTR_SW_WAR
	.align		4
.L_27:
        /*00b4*/ 	.byte	0x04, 0x36
        /*00b6*/ 	.short	(.L_29 - .L_28)
.L_28:
        /*00b8*/ 	.word	0x00000008
.L_29:


//--------------------- .nv.callgraph             --------------------------
	.section	.nv.callgraph,"",@"SHT_CUDA_CALLGRAPH"
	.align	4
	.sectionentsize	8
	.align		4
        /*0000*/ 	.word	0x00000000
	.align		4
        /*0004*/ 	.word	0xffffffff
	.align		4
        /*0008*/ 	.word	0x00000000
	.align		4
        /*000c*/ 	.word	0xfffffffe
	.align		4
        /*0010*/ 	.word	0x00000000
	.align		4
        /*0014*/ 	.word	0xfffffffd
	.align		4
        /*0018*/ 	.word	0x00000000
	.align		4
        /*001c*/ 	.word	0xfffffffc


//--------------------- .text.triton_per_fused__to_copy_max_min_0 --------------------------
	.section	.text.triton_per_fused__to_copy_max_min_0,"ax",@progbits
	.sectionflags	@"SHF_BARRIERS=1"
	.align	128
        .global         triton_per_fused__to_copy_max_min_0
        .type           triton_per_fused__to_copy_max_min_0,@function
        .size           triton_per_fused__to_copy_max_min_0,(.L_x_1 - triton_per_fused__to_copy_max_min_0)
        .other          triton_per_fused__to_copy_max_min_0,@"STO_CUDA_ENTRY STV_DEFAULT"
triton_per_fused__to_copy_max_min_0:
.text.triton_per_fused__to_copy_max_min_0:
[----:B------:R-:W0:Y:S01]  /*0000*/  LDC R1, c[0x0][0x28] ;  /* 0x00000a00ff017b82 */ /* 0x000e220000000800 */
[----:B------:R-:W1:Y:S01]  /*0010*/  S2R R22, SR_TID.X ;  /* 0x0000000000167919 */ /* 0x000e620000002100 */
[----:B------:R-:W-:Y:S01]  /*0020*/  ULDC.64 UR6, c[0x0][0x208] ;  /* 0x0000820000067ab9 */ /* 0x000fe20000000a00 */
[----:B------:R-:W2:Y:S01]  /*0030*/  S2R R12, SR_CTAID.X ;  /* 0x00000000000c7919 */ /* 0x000ea20000002500 */
[----:B-1----:R-:W-:Y:S02]  /*0040*/  SHF.R.U32.HI R0, RZ, 0x5, R22 ;  /* 0x00000005ff007819 */ /* 0x002fe40000011616 */
[----:B------:R-:W-:Y:S02]  /*0050*/  LOP3.LUT R9, R22, 0x1f, RZ, 0xc0, !PT ;  /* 0x0000001f16097812 */ /* 0x000fe400078ec0ff */
[----:B------:R-:W-:-:S03]  /*0060*/  SGXT.U32 R0, R0, 0x3 ;  /* 0x000000030000781a */ /* 0x000fc60000000000 */
[----:B--2---:R-:W-:Y:S01]  /*0070*/  IMAD R9, R12, 0x20, R9 ;  /* 0x000000200c097824 */ /* 0x004fe200078e0209 */
[C---:B------:R-:W-:Y:S02]  /*0080*/  LOP3.LUT R6, R0.reuse, 0x8, RZ, 0xfc, !PT ;  /* 0x0000000800067812 */ /* 0x040fe400078efcff */
[----:B------:R-:W-:Y:S02]  /*0090*/  LOP3.LUT R5, R0, 0x10, RZ, 0xfc, !PT ;  /* 0x0000001000057812 */ /* 0x000fe400078efcff */
[----:B------:R-:W-:Y:S02]  /*00a0*/  PRMT R2, R6, 0x9910, RZ ;  /* 0x0000991006027816 */ /* 0x000fe400000000ff */
[C---:B------:R-:W-:Y:S02]  /*00b0*/  LOP3.LUT R3, R5.reuse, 0xffff, RZ, 0xc0, !PT ;  /* 0x0000ffff05037812 */ /* 0x040fe400078ec0ff */
[----:B------:R-:W-:Y:S01]  /*00c0*/  PRMT R12, R5, 0x9910, RZ ;  /* 0x00009910050c7816 */ /* 0x000fe200000000ff */
[----:B------:R-:W-:Y:S01]  /*00d0*/  IMAD R2, R2, 0x56, RZ ;  /* 0x0000005602027824 */ /* 0x000fe200078e02ff */
[----:B------:R-:W-:Y:S01]  /*00e0*/  ISETP.NE.AND P0, PT, R0, RZ, PT ;  /* 0x000000ff0000720c */ /* 0x000fe20003f05270 */
[----:B------:R-:W-:-:S03]  /*00f0*/  IMAD R4, R3, 0x5556, RZ ;  /* 0x0000555603047824 */ /* 0x000fc600078e02ff */
[----:B------:R-:W-:Y:S02]  /*0100*/  LOP3.LUT R3, R2, 0xffff, RZ, 0xc0, !PT ;  /* 0x0000ffff02037812 */ /* 0x000fe400078ec0ff */
[----:B------:R-:W-:Y:S02]  /*0110*/  SHF.R.S32.HI R2, RZ, 0x1f, R9 ;  /* 0x0000001fff027819 */ /* 0x000fe40000011409 */
[----:B------:R-:W-:Y:S02]  /*0120*/  SHF.R.U32.HI R3, RZ, 0x8, R3 ;  /* 0x00000008ff037819 */ /* 0x000fe40000011603 */
[----:B------:R-:W-:Y:S02]  /*0130*/  LEA.HI R7, R2, R9, RZ, 0x4 ;  /* 0x0000000902077211 */ /* 0x000fe400078f20ff */
[----:B------:R-:W-:Y:S02]  /*0140*/  SHF.R.U32.HI R4, RZ, 0x10, R4 ;  /* 0x00000010ff047819 */ /* 0x000fe40000011604 */
[C---:B------:R-:W-:Y:S01]  /*0150*/  LOP3.LUT R2, R7.reuse, 0xfffffff0, RZ, 0xc0, !PT ;  /* 0xfffffff007027812 */ /* 0x040fe200078ec0ff */
[----:B------:R-:W-:Y:S01]  /*0160*/  IMAD.SHL.U32 R7, R7, 0x4, RZ ;  /* 0x0000000407077824 */ /* 0x000fe200078e00ff */
[----:B------:R-:W-:-:S02]  /*0170*/  PRMT R13, R3, 0x9910, RZ ;  /* 0x00009910030d7816 */ /* 0x000fc400000000ff */
[----:B------:R-:W-:Y:S01]  /*0180*/  PRMT R4, R4, 0x9910, RZ ;  /* 0x0000991004047816 */ /* 0x000fe200000000ff */
[----:B------:R-:W-:Y:S02]  /*0190*/  IMAD.IADD R11, R9, 0x1, -R2 ;  /* 0x00000001090b7824 */ /* 0x000fe400078e0a02 */
[----:B------:R-:W-:Y:S02]  /*01a0*/  IMAD R2, R13, 0x3, RZ ;  /* 0x000000030d027824 */ /* 0x000fe400078e02ff */
[----:B------:R-:W-:Y:S01]  /*01b0*/  IMAD R4, R4, 0x3, RZ ;  /* 0x0000000304047824 */ /* 0x000fe200078e02ff */
[----:B------:R-:W-:Y:S01]  /*01c0*/  PRMT R13, R11, 0x8880, RZ ;  /* 0x000088800b0d7816 */ /* 0x000fe200000000ff */
[----:B------:R-:W-:Y:S02]  /*01d0*/  IMAD.MOV R14, RZ, RZ, -R2 ;  /* 0x000000ffff0e7224 */ /* 0x000fe400078e0a02 */
[----:B------:R-:W-:Y:S01]  /*01e0*/  IMAD.MOV R15, RZ, RZ, -R4 ;  /* 0x000000ffff0f7224 */ /* 0x000fe200078e0a04 */
[----:B------:R-:W-:Y:S01]  /*01f0*/  PRMT R2, R13, 0x7710, RZ ;  /* 0x000077100d027816 */ /* 0x000fe200000000ff */
[----:B------:R-:W-:Y:S01]  /*0200*/  IMAD R4, R12, 0x56, RZ ;  /* 0x000000560c047824 */ /* 0x000fe200078e02ff */
[----:B------:R-:W-:-:S02]  /*0210*/  PRMT R13, R14, 0x7710, RZ ;  /* 0x000077100e0d7816 */ /* 0x000fc400000000ff */
[----:B------:R-:W-:Y:S02]  /*0220*/  SHF.R.U32.HI R2, RZ, 0xd, R2 ;  /* 0x0000000dff027819 */ /* 0x000fe40000011602 */
[----:B------:R-:W-:Y:S01]  /*0230*/  LOP3.LUT R4, R4, 0xffff, RZ, 0xc0, !PT ;  /* 0x0000ffff04047812 */ /* 0x000fe200078ec0ff */
[----:B------:R-:W-:Y:S01]  /*0240*/  IMAD.IADD R6, R6, 0x1, R13 ;  /* 0x0000000106067824 */ /* 0x000fe200078e020d */
[----:B------:R-:W-:Y:S02]  /*0250*/  LOP3.LUT R14, R2, 0x3, RZ, 0xc0, !PT ;  /* 0x00000003020e7812 */ /* 0x000fe400078ec0ff */
[----:B------:R-:W-:Y:S02]  /*0260*/  PRMT R12, R15, 0x7710, RZ ;  /* 0x000077100f0c7816 */ /* 0x000fe400000000ff */
[----:B------:R-:W-:Y:S01]  /*0270*/  SHF.R.U32.HI R4, RZ, 0x8, R4 ;  /* 0x00000008ff047819 */ /* 0x000fe20000011604 */
[----:B------:R-:W-:Y:S01]  /*0280*/  IMAD.IADD R13, R11, 0x1, R14 ;  /* 0x000000010b0d7824 */ /* 0x000fe200078e020e */
[----:B------:R-:W-:Y:S01]  /*0290*/  PRMT R15, R0, 0x9910, RZ ;  /* 0x00009910000f7816 */ /* 0x000fe200000000ff */
[----:B------:R-:W-:Y:S01]  /*02a0*/  IMAD.IADD R5, R5, 0x1, R12 ;  /* 0x0000000105057824 */ /* 0x000fe200078e020c */
[----:B------:R-:W-:-:S02]  /*02b0*/  LOP3.LUT R17, R4, 0xffff, RZ, 0xc0, !PT ;  /* 0x0000ffff04117812 */ /* 0x000fc400078ec0ff */
[C---:B------:R-:W-:Y:S01]  /*02c0*/  LOP3.LUT R12, R0.reuse, 0x20, RZ, 0xfc, !PT ;  /* 0x00000020000c7812 */ /* 0x040fe200078efcff */
[----:B------:R-:W-:Y:S01]  /*02d0*/  IMAD.MOV.U32 R14, RZ, RZ, R15 ;  /* 0x000000ffff0e7224 */ /* 0x000fe200078e000f */
[----:B------:R-:W-:Y:S01]  /*02e0*/  LOP3.LUT R2, R0, 0x18, RZ, 0xfc, !PT ;  /* 0x0000001800027812 */ /* 0x000fe200078efcff */
[----:B------:R-:W-:Y:S01]  /*02f0*/  IMAD R18, R17, 0x5556, RZ ;  /* 0x0000555611127824 */ /* 0x000fe200078e02ff */
[----:B------:R-:W-:Y:S01]  /*0300*/  LOP3.LUT R15, R13, 0xfffc, RZ, 0xc0, !PT ;  /* 0x0000fffc0d0f7812 */ /* 0x000fe200078ec0ff */
[----:B------:R-:W-:Y:S01]  /*0310*/  IMAD R14, R14, 0x56, RZ ;  /* 0x000000560e0e7824 */ /* 0x000fe200078e02ff */
[----:B------:R-:W-:Y:S02]  /*0320*/  LOP3.LUT R16, R12, 0xffff, RZ, 0xc0, !PT ;  /* 0x0000ffff0c107812 */ /* 0x000fe400078ec0ff */
[----:B------:R-:W-:Y:S01]  /*0330*/  LOP3.LUT R19, R2, 0xffff, RZ, 0xc0, !PT ;  /* 0x0000ffff02137812 */ /* 0x000fe200078ec0ff */
[----:B------:R-:W-:Y:S01]  /*0340*/  IMAD.MOV R20, RZ, RZ, -R15 ;  /* 0x000000ffff147224 */ /* 0x000fe200078e0a0f */
[----:B------:R-:W-:Y:S01]  /*0350*/  SHF.R.U32.HI R15, RZ, 0x10, R18 ;  /* 0x00000010ff0f7819 */ /* 0x000fe20000011612 */
[----:B------:R-:W-:Y:S01]  /*0360*/  IMAD R17, R16, 0x5556, RZ ;  /* 0x0000555610117824 */ /* 0x000fe200078e02ff */
[----:B------:R-:W-:Y:S01]  /*0370*/  LOP3.LUT R16, R7, 0xffffffc0, RZ, 0xc0, !PT ;  /* 0xffffffc007107812 */ /* 0x000fe200078ec0ff */
[----:B------:R-:W-:Y:S01]  /*0380*/  IMAD R19, R19, 0x5556, RZ ;  /* 0x0000555613137824 */ /* 0x000fe200078e02ff */
[----:B------:R-:W-:-:S02]  /*0390*/  PRMT R18, R20, 0x7710, RZ ;  /* 0x0000771014127816 */ /* 0x000fc400000000ff */
[----:B------:R-:W-:Y:S01]  /*03a0*/  PRMT R20, R15, 0x9910, RZ ;  /* 0x000099100f147816 */ /* 0x000fe200000000ff */
[C---:B------:R-:W-:Y:S01]  /*03b0*/  IMAD.IADD R7, R11.reuse, 0x1, R16 ;  /* 0x000000010b077824 */ /* 0x040fe200078e0210 */
[----:B------:R-:W-:Y:S01]  /*03c0*/  SHF.R.U32.HI R15, RZ, 0x10, R17 ;  /* 0x00000010ff0f7819 */ /* 0x000fe20000011611 */
[----:B------:R-:W-:Y:S01]  /*03d0*/  IMAD.IADD R11, R11, 0x1, R18 ;  /* 0x000000010b0b7824 */ /* 0x000fe200078e0212 */
[----:B------:R-:W-:Y:S01]  /*03e0*/  SHF.R.U32.HI R16, RZ, 0x10, R19 ;  /* 0x00000010ff107819 */ /* 0x000fe20000011613 */
[----:B------:R-:W-:Y:S01]  /*03f0*/  IMAD.MOV.U32 R17, RZ, RZ, R20 ;  /* 0x000000ffff117224 */ /* 0x000fe200078e0014 */
[----:B------:R-:W-:Y:S01]  /*0400*/  PRMT R18, R15, 0x9910, RZ ;  /* 0x000099100f127816 */ /* 0x000fe200000000ff */
[----:B------:R-:W-:Y:S01]  /*0410*/  VIADD R24, R7, 0xb ;  /* 0x0000000b07187836 */ /* 0x000fe20000000000 */
[----:B------:R-:W-:Y:S02]  /*0420*/  PRMT R19, R16, 0x9910, RZ ;  /* 0x0000991010137816 */ /* 0x000fe400000000ff */
[----:B------:R-:W-:Y:S01]  /*0430*/  PRMT R15, R13, 0x8880, RZ ;  /* 0x000088800d0f7816 */ /* 0x000fe200000000ff */
[----:B------:R-:W-:-:S02]  /*0440*/  IMAD R13, R17, 0x3, RZ ;  /* 0x00000003110d7824 */ /* 0x000fc400078e02ff */
[----:B------:R-:W-:Y:S01]  /*0450*/  IMAD.MOV.U32 R16, RZ, RZ, R18 ;  /* 0x000000ffff107224 */ /* 0x000fe200078e0012 */
[----:B------:R-:W-:Y:S01]  /*0460*/  LOP3.LUT R18, R14, 0xffff, RZ, 0xc0, !PT ;  /* 0x0000ffff0e127812 */ /* 0x000fe200078ec0ff */
[----:B------:R-:W-:Y:S01]  /*0470*/  IMAD.MOV.U32 R17, RZ, RZ, R19 ;  /* 0x000000ffff117224 */ /* 0x000fe200078e0013 */
[----:B------:R-:W-:Y:S01]  /*0480*/  SHF.R.S32.HI R14, RZ, 0x2, R15 ;  /* 0x00000002ff0e7819 */ /* 0x000fe2000001140f */
[----:B------:R-:W-:Y:S01]  /*0490*/  IMAD.MOV R19, RZ, RZ, -R13 ;  /* 0x000000ffff137224 */ /* 0x000fe200078e0a0d */
[----:B------:R-:W-:Y:S01]  /*04a0*/  SHF.R.U32.HI R18, RZ, 0x8, R18 ;  /* 0x00000008ff127819 */ /* 0x000fe20000011612 */
[----:B------:R-:W-:Y:S01]  /*04b0*/  IMAD R13, R16, 0x3, RZ ;  /* 0x00000003100d7824 */ /* 0x000fe200078e02ff */
[----:B------:R-:W-:Y:S01]  /*04c0*/  PRMT R14, R14, 0x5410, R11 ;  /* 0x000054100e0e7816 */ /* 0x000fe2000000000b */
[----:B------:R-:W-:Y:S01]  /*04d0*/  IMAD R15, R17, 0x3, RZ ;  /* 0x00000003110f7824 */ /* 0x000fe200078e02ff */
[----:B------:R-:W-:Y:S01]  /*04e0*/  PRMT R16, R12, 0x9910, RZ ;  /* 0x000099100c107816 */ /* 0x000fe200000000ff */
[----:B------:R-:W-:Y:S01]  /*04f0*/  IMAD.MOV R11, RZ, RZ, -R13 ;  /* 0x000000ffff0b7224 */ /* 0x000fe200078e0a0d */
[----:B------:R-:W-:Y:S01]  /*0500*/  PRMT R13, R18, 0x9910, RZ ;  /* 0x00009910120d7816 */ /* 0x000fe200000000ff */
[----:B------:R-:W-:Y:S01]  /*0510*/  IMAD.MOV R15, RZ, RZ, -R15 ;  /* 0x000000ffff0f7224 */ /* 0x000fe200078e0a0f */
[----:B------:R-:W-:Y:S01]  /*0520*/  PRMT R19, R19, 0x7710, RZ ;  /* 0x0000771013137816 */ /* 0x000fe200000000ff */
[----:B------:R-:W-:Y:S01]  /*0530*/  VIADD.16x2 R17, R14, 0xff00ff ;  /* 0x00ff00ff0e117836 */ /* 0x000fe20000000200 */
[----:B------:R-:W-:Y:S01]  /*0540*/  PRMT R11, R11, 0x7710, RZ ;  /* 0x000077100b0b7816 */ /* 0x000fe200000000ff */
[----:B------:R-:W-:Y:S01]  /*0550*/  IMAD R16, R16, 0x56, RZ ;  /* 0x0000005610107824 */ /* 0x000fe200078e02ff */
[----:B------:R-:W-:Y:S01]  /*0560*/  PRMT R15, R15, 0x7710, RZ ;  /* 0x000077100f0f7816 */ /* 0x000fe200000000ff */
[----:B------:R-:W-:Y:S01]  /*0570*/  IMAD.IADD R4, R4, 0x1, R19 ;  /* 0x0000000104047824 */ /* 0x000fe200078e0213 */
[----:B------:R-:W-:Y:S01]  /*0580*/  PRMT R14, R17, 0x7632, R14 ;  /* 0x00007632110e7816 */ /* 0x000fe2000000000e */
[----:B------:R-:W-:Y:S01]  /*0590*/  IMAD.IADD R11, R12, 0x1, R11 ;  /* 0x000000010c0b7824 */ /* 0x000fe200078e020b */
[----:B------:R-:W-:Y:S01]  /*05a0*/  LOP3.LUT R18, R18, 0xffff, RZ, 0xc0, !PT ;  /* 0x0000ffff12127812 */ /* 0x000fe200078ec0ff */
[----:B------:R-:W-:Y:S01]  /*05b0*/  IMAD R12, R13, 0x3, RZ ;  /* 0x000000030d0c7824 */ /* 0x000fe200078e02ff */
[----:B------:R-:W-:Y:S01]  /*05c0*/  PRMT R20, R14, 0x8880, RZ ;  /* 0x000088800e147816 */ /* 0x000fe200000000ff */
[C-C-:B------:R-:W-:Y:S01]  /*05d0*/  IMAD.IADD R13, R2.reuse, 0x1, R15.reuse ;  /* 0x00000001020d7824 */ /* 0x140fe200078e020f */
[----:B------:R-:W-:Y:S01]  /*05e0*/  PRMT R15, R17, 0x7610, R15 ;  /* 0x00007610110f7816 */ /* 0x000fe2000000000f */
[----:B------:R-:W-:Y:S01]  /*05f0*/  IMAD.MOV R17, RZ, RZ, -R12 ;  /* 0x000000ffff117224 */ /* 0x000fe200078e0a0c */
[----:B------:R-:W-:Y:S01]  /*0600*/  PRMT R2, R2, 0x9910, RZ ;  /* 0x0000991002027816 */ /* 0x000fe200000000ff */
[----:B------:R-:W-:Y:S01]  /*0610*/  VIADD R12, R7, 0xfffffffb ;  /* 0xfffffffb070c7836 */ /* 0x000fe20000000000 */
[----:B------:R-:W-:-:S02]  /*0620*/  PRMT R25, R15, 0x8880, RZ ;  /* 0x000088800f197816 */ /* 0x000fc400000000ff */
[----:B------:R-:W-:Y:S01]  /*0630*/  PRMT R17, R17, 0x7710, RZ ;  /* 0x0000771011117816 */ /* 0x000fe200000000ff */
[----:B------:R-:W-:Y:S01]  /*0640*/  @!P0 IMAD.MOV R24, RZ, RZ, R12 ;  /* 0x000000ffff188224 */ /* 0x000fe200078e020c */
[----:B------:R-:W-:Y:S01]  /*0650*/  PRMT R26, R15, 0x8880, RZ ;  /* 0x000088800f1a7816 */ /* 0x000fe200000000ff */
[----:B------:R-:W-:Y:S02]  /*0660*/  IMAD R21, R2, 0x56, RZ ;  /* 0x0000005602157824 */ /* 0x000fe400078e02ff */
[----:B------:R-:W-:Y:S01]  /*0670*/  IMAD.IADD R7, R0, 0x1, R17 ;  /* 0x0000000100077824 */ /* 0x000fe200078e0211 */
[----:B------:R-:W-:Y:S02]  /*0680*/  LOP3.LUT R17, R6, 0xff, RZ, 0xc0, !PT ;  /* 0x000000ff06117812 */ /* 0x000fe400078ec0ff */
[----:B------:R-:W-:Y:S02]  /*0690*/  LOP3.LUT R6, R3, 0xffff, RZ, 0xc0, !PT ;  /* 0x0000ffff03067812 */ /* 0x000fe400078ec0ff */
[----:B------:R-:W-:Y:S01]  /*06a0*/  LOP3.LUT R7, R7, 0xff, RZ, 0xc0, !PT ;  /* 0x000000ff07077812 */ /* 0x000fe200078ec0ff */
[----:B------:R-:W-:Y:S01]  /*06b0*/  IMAD.IADD R23, R17, 0x1, R24 ;  /* 0x0000000111177824 */ /* 0x000fe200078e0218 */
[----:B------:R-:W-:Y:S01]  /*06c0*/  PRMT R26, R26, 0x7710, RZ ;  /* 0x000077101a1a7816 */ /* 0x000fe200000000ff */
[----:B------:R-:W-:Y:S01]  /*06d0*/  @P0 VIADD R6, R6, 0xfffffffd ;  /* 0xfffffffd06060836 */ /* 0x000fe20000000000 */
[----:B------:R-:W-:Y:S01]  /*06e0*/  ISETP.GE.AND P0, PT, R9, 0x40, PT ;  /* 0x000000400900780c */ /* 0x000fe20003f06270 */
[----:B------:R-:W-:-:S02]  /*06f0*/  IMAD.IADD R3, R17, 0x1, R20 ;  /* 0x0000000111037824 */ /* 0x000fc400078e0214 */
[C---:B------:R-:W-:Y:S02]  /*0700*/  IMAD.IADD R19, R7.reuse, 0x1, R12 ;  /* 0x0000000107137824 */ /* 0x040fe400078e020c */
[----:B------:R-:W-:Y:S02]  /*0710*/  IMAD.IADD R17, R7, 0x1, R20 ;  /* 0x0000000107117824 */ /* 0x000fe400078e0214 */
[----:B------:R-:W-:Y:S01]  /*0720*/  IMAD R7, R6, 0x4, R23 ;  /* 0x0000000406077824 */ /* 0x000fe200078e0217 */
[----:B------:R-:W-:Y:S01]  /*0730*/  PRMT R23, R20, 0x7710, RZ ;  /* 0x0000771014177816 */ /* 0x000fe200000000ff */
[C---:B------:R-:W-:Y:S02]  /*0740*/  IMAD R19, R18.reuse, 0x4, R19 ;  /* 0x0000000412137824 */ /* 0x040fe400078e0213 */
[--C-:B------:R-:W-:Y:S01]  /*0750*/  IMAD.IADD R20, R18, 0x1, R25.reuse ;  /* 0x0000000112147824 */ /* 0x100fe200078e0219 */
[----:B------:R-:W-:Y:S01]  /*0760*/  LOP3.LUT R18, R16, 0xffff, RZ, 0xc0, !PT ;  /* 0x0000ffff10127812 */ /* 0x000fe200078ec0ff */
[----:B------:R-:W-:Y:S01]  /*0770*/  IMAD.IADD R24, R6, 0x1, R25 ;  /* 0x0000000106187824 */ /* 0x000fe200078e0219 */
[----:B------:R-:W-:-:S02]  /*0780*/  LOP3.LUT R6, R21, 0xffff, RZ, 0xc0, !PT ;  /* 0x0000ffff15067812 */ /* 0x000fc400078ec0ff */
[----:B------:R-:W-:Y:S02]  /*0790*/  LOP3.LUT R21, R0, 0x10, RZ, 0xfc, !PT ;  /* 0x0000001000157812 */ /* 0x000fe400078efcff */
[----:B------:R-:W-:Y:S02]  /*07a0*/  SHF.R.U32.HI R6, RZ, 0x8, R6 ;  /* 0x00000008ff067819 */ /* 0x000fe40000011606 */
[----:B------:R-:W-:Y:S02]  /*07b0*/  SHF.R.U32.HI R18, RZ, 0x8, R18 ;  /* 0x00000008ff127819 */ /* 0x000fe40000011612 */
[----:B------:R-:W-:Y:S02]  /*07c0*/  PRMT R16, R26, 0x5410, R23 ;  /* 0x000054101a107816 */ /* 0x000fe40000000017 */
[----:B------:R-:W-:Y:S02]  /*07d0*/  PRMT R25, R21, 0x9910, RZ ;  /* 0x0000991015197816 */ /* 0x000fe400000000ff */
[----:B------:R-:W-:-:S02]  /*07e0*/  LOP3.LUT R23, R6, 0xffff, RZ, 0xc0, !PT ;  /* 0x0000ffff06177812 */ /* 0x000fc400078ec0ff */
[----:B------:R-:W-:Y:S02]  /*07f0*/  LOP3.LUT R21, R18, 0xffff, RZ, 0xc0, !PT ;  /* 0x0000ffff12157812 */ /* 0x000fe400078ec0ff */
[----:B------:R-:W-:Y:S02]  /*0800*/  LOP3.LUT R17, R20, R17, RZ, 0xfc, !PT ;  /* 0x0000001114117212 */ /* 0x000fe400078efcff */
[----:B------:R-:W-:Y:S01]  /*0810*/  LOP3.LUT R20, R24, R3, RZ, 0xfc, !PT ;  /* 0x0000000318147212 */ /* 0x000fe200078efcff */
[----:B------:R-:W-:Y:S01]  /*0820*/  IMAD R3, R23, 0x5556, RZ ;  /* 0x0000555617037824 */ /* 0x000fe200078e02ff */
[----:B------:R-:W-:Y:S01]  /*0830*/  ISETP.LT.U32.AND P5, PT, R17, 0x4, !P0 ;  /* 0x000000041100780c */ /* 0x000fe200047a1070 */
[----:B------:R-:W-:Y:S01]  /*0840*/  IMAD R24, R21, 0x5556, RZ ;  /* 0x0000555615187824 */ /* 0x000fe200078e02ff */
[----:B------:R-:W-:Y:S01]  /*0850*/  LOP3.LUT R26, R13, 0xffff, RZ, 0xc0, !PT ;  /* 0x0000ffff0d1a7812 */ /* 0x000fe200078ec0ff */
[----:B------:R-:W-:Y:S01]  /*0860*/  IMAD R21, R25, 0x1d, RZ ;  /* 0x0000001d19157824 */ /* 0x000fe200078e02ff */
[----:B------:R-:W-:Y:S01]  /*0870*/  SHF.R.U32.HI R3, RZ, 0x10, R3 ;  /* 0x00000010ff037819 */ /* 0x000fe20000011603 */
[----:B------:R-:W-:Y:S01]  /*0880*/  IMAD R23, R2, 0x1d, RZ ;  /* 0x0000001d02177824 */ /* 0x000fe200078e02ff */
[----:B------:R-:W-:-:S02]  /*0890*/  SHF.R.U32.HI R2, RZ, 0x10, R24 ;  /* 0x00000010ff027819 */ /* 0x000fc40000011618 */
[----:B------:R-:W-:Y:S02]  /*08a0*/  LOP3.LUT R17, R21, 0xffff, RZ, 0xc0, !PT ;  /* 0x0000ffff15117812 */ /* 0x000fe400078ec0ff */
[----:B------:R-:W-:Y:S02]  /*08b0*/  LOP3.LUT R21, R23, 0xffff, RZ, 0xc0, !PT ;  /* 0x0000ffff17157812 */ /* 0x000fe400078ec0ff */
[----:B------:R-:W-:Y:S02]  /*08c0*/  PRMT R24, R3, 0x9910, RZ ;  /* 0x0000991003187816 */ /* 0x000fe400000000ff */
[----:B------:R-:W-:Y:S02]  /*08d0*/  PRMT R23, R2, 0x9910, RZ ;  /* 0x0000991002177816 */ /* 0x000fe400000000ff */
[----:B------:R-:W1:Y:S01]  /*08e0*/  LDC.64 R2, c[0x0][0x218] ;  /* 0x00008600ff027b82 */ /* 0x000e620000000a00 */
[----:B------:R-:W-:Y:S01]  /*08f0*/  SHF.R.U32.HI R21, RZ, 0x4, R21 ;  /* 0x00000004ff157819 */ /* 0x000fe20000011615 */
[----:B------:R-:W-:Y:S01]  /*0900*/  IMAD R24, R24, 0x3, RZ ;  /* 0x0000000318187824 */ /* 0x000fe200078e02ff */
[----:B------:R-:W-:-:S02]  /*0910*/  SHF.R.U32.HI R17, RZ, 0x4, R17 ;  /* 0x00000004ff117819 */ /* 0x000fc40000011611 */
[----:B------:R-:W-:Y:S01]  /*0920*/  LOP3.LUT R25, R21, 0x30, RZ, 0xc0, !PT ;  /* 0x0000003015197812 */ /* 0x000fe200078ec0ff */
[----:B------:R-:W-:Y:S01]  /*0930*/  IMAD R21, R23, 0x3, RZ ;  /* 0x0000000317157824 */ /* 0x000fe200078e02ff */
[----:B------:R-:W-:Y:S01]  /*0940*/  LOP3.LUT R17, R17, 0x30, RZ, 0xc0, !PT ;  /* 0x0000003011117812 */ /* 0x000fe200078ec0ff */
[----:B------:R-:W-:Y:S01]  /*0950*/  IMAD.MOV R24, RZ, RZ, -R24 ;  /* 0x000000ffff187224 */ /* 0x000fe200078e0a18 */
[----:B------:R-:W-:Y:S01]  /*0960*/  LOP3.LUT R23, R5, 0xffff, RZ, 0xc0, !PT ;  /* 0x0000ffff05177812 */ /* 0x000fe200078ec0ff */
[----:B------:R-:W-:Y:S01]  /*0970*/  IMAD.MOV R21, RZ, RZ, -R21 ;  /* 0x000000ffff157224 */ /* 0x000fe200078e0a15 */
[C---:B------:R-:W-:Y:S01]  /*0980*/  PRMT R5, R4.reuse, 0x5410, R5 ;  /* 0x0000541004057816 */ /* 0x040fe20000000005 */
[----:B------:R-:W-:Y:S01]  /*0990*/  IMAD.SHL.U32 R4, R4, 0x4, RZ ;  /* 0x0000000404047824 */ /* 0x000fe200078e00ff */
[-C--:B------:R-:W-:Y:S02]  /*09a0*/  IADD3 R23, R17, R12.reuse, R23 ;  /* 0x0000000c11177210 */ /* 0x080fe40007ffe017 */
[----:B------:R-:W-:Y:S01]  /*09b0*/  IADD3 R17, R25, R12, R26 ;  /* 0x0000000c19117210 */ /* 0x000fe20007ffe01a */
[----:B------:R-:W-:Y:S01]  /*09c0*/  VIADD.16x2 R26, R16, R5 ;  /* 0x00000005101a7236 */ /* 0x000fe20000000200 */
[----:B------:R-:W-:-:S02]  /*09d0*/  ISETP.LT.U32.AND P6, PT, R20, 0x4, !P0 ;  /* 0x000000041400780c */ /* 0x000fc400047c1070 */
[----:B------:R-:W-:Y:S02]  /*09e0*/  PRMT R25, R24, 0x7710, RZ ;  /* 0x0000771018197816 */ /* 0x000fe400000000ff */
[----:B------:R-:W-:Y:S02]  /*09f0*/  PRMT R21, R21, 0x7710, RZ ;  /* 0x0000771015157816 */ /* 0x000fe400000000ff */
[----:B------:R-:W-:Y:S01]  /*0a00*/  LOP3.LUT R20, R4, 0xffff, RZ, 0xc0, !PT ;  /* 0x0000ffff04147812 */ /* 0x000fe200078ec0ff */
[----:B------:R-:W-:Y:S01]  /*0a10*/  IMAD.IADD R24, R6, 0x1, R25 ;  /* 0x0000000106187824 */ /* 0x000fe200078e0219 */
[----:B------:R-:W-:Y:S01]  /*0a20*/  PRMT R5, R26, 0x7632, R5 ;  /* 0x000076321a057816 */ /* 0x000fe20000000005 */
[----:B------:R-:W-:Y:S01]  /*0a30*/  IMAD.IADD R18, R18, 0x1, R21 ;  /* 0x0000000112127824 */ /* 0x000fe200078e0215 */
[----:B------:R-:W-:Y:S01]  /*0a40*/  PRMT R4, R26, 0x7610, R4 ;  /* 0x000076101a047816 */ /* 0x000fe20000000004 */
[----:B------:R-:W-:Y:S01]  /*0a50*/  IMAD.IADD R23, R20, 0x1, R23 ;  /* 0x0000000114177824 */ /* 0x000fe200078e0217 */
[----:B------:R-:W-:Y:S01]  /*0a60*/  CS2R R20, SRZ ;  /* 0x0000000000147805 */ /* 0x000fe2000001ff00 */
[----:B-1----:R-:W-:Y:S01]  /*0a70*/  IMAD.WIDE R6, R7, 0x4, R2 ;  /* 0x0000000407067825 */ /* 0x002fe200078e0202 */
[----:B------:R-:W-:-:S02]  /*0a80*/  LOP3.LUT R25, R4, 0xffff, R5, 0xc8, !PT ;  /* 0x0000ffff04197812 */ /* 0x000fc400078ec805 */
[----:B------:R-:W-:Y:S01]  /*0a90*/  PRMT R13, R24, 0x5410, R13 ;  /* 0x00005410180d7816 */ /* 0x000fe2000000000d */
[----:B------:R-:W-:Y:S01]  /*0aa0*/  IMAD.WIDE R4, R19, 0x4, R2 ;  /* 0x0000000413047825 */ /* 0x000fe200078e0202 */
[----:B------:R1:W2:Y:S01]  /*0ab0*/  @P6 LDG.E R21, desc[UR6][R6.64] ;  /* 0x0000000606156981 */ /* 0x0002a2000c1e1900 */
[----:B------:R-:W-:Y:S02]  /*0ac0*/  ISETP.LT.U32.AND P4, PT, R25, 0x4, !P0 ;  /* 0x000000041900780c */ /* 0x000fe40004781070 */
[----:B------:R-:W-:Y:S01]  /*0ad0*/  VIADD.16x2 R19, R16, R13 ;  /* 0x0000000d10137236 */ /* 0x000fe20000000200 */
[----:B------:R3:W4:Y:S01]  /*0ae0*/  @P5 LDG.E R20, desc[UR6][R4.64] ;  /* 0x0000000604145981 */ /* 0x000722000c1e1900 */
[----:B------:R-:W-:-:S04]  /*0af0*/  LOP3.LUT R13, R0, 0x20, RZ, 0xfc, !PT ;  /* 0x00000020000d7812 */ /* 0x000fc800078efcff */
[C---:B------:R-:W-:Y:S02]  /*0b00*/  PRMT R25, R13.reuse, 0x9910, RZ ;  /* 0x000099100d197816 */ /* 0x040fe400000000ff */
[----:B------:R-:W-:Y:S01]  /*0b10*/  ISETP.LT.U32.AND P1, PT, R13, 0x24, !P0 ;  /* 0x000000240d00780c */ /* 0x000fe20004721070 */
[----:B------:R-:W-:Y:S01]  /*0b20*/  IMAD.MOV.U32 R13, RZ, RZ, RZ ;  /* 0x000000ffff0d7224 */ /* 0x000fe200078e00ff */
[----:B-1----:R-:W-:Y:S01]  /*0b30*/  PRMT R7, R15, 0x5410, R14 ;  /* 0x000054100f077816 */ /* 0x002fe2000000000e */
[----:B---3--:R-:W-:Y:S01]  /*0b40*/  IMAD.WIDE R4, R23, 0x4, R2 ;  /* 0x0000000417047825 */ /* 0x008fe200078e0202 */
[----:B------:R-:W-:Y:S02]  /*0b50*/  PRMT R6, R18, 0x5410, R11 ;  /* 0x0000541012067816 */ /* 0x000fe4000000000b */
[----:B------:R-:W-:Y:S01]  /*0b60*/  PRMT R16, R19, 0x7632, R16 ;  /* 0x0000763213107816 */ /* 0x000fe20000000010 */
[----:B------:R-:W-:Y:S01]  /*0b70*/  IMAD.MOV.U32 R14, RZ, RZ, R25 ;  /* 0x000000ffff0e7224 */ /* 0x000fe200078e0019 */
[----:B------:R1:W3:Y:S01]  /*0b80*/  @P4 LDG.E R13, desc[UR6][R4.64] ;  /* 0x00000006040d4981 */ /* 0x0002e2000c1e1900 */
[----:B------:R-:W-:Y:S01]  /*0b90*/  IMAD.SHL.U32 R24, R24, 0x4, RZ ;  /* 0x0000000418187824 */ /* 0x000fe200078e00ff */
[----:B------:R-:W-:Y:S01]  /*0ba0*/  LOP3.LUT R16, R19, 0xffff, R16, 0xc8, !PT ;  /* 0x0000ffff13107812 */ /* 0x000fe200078ec810 */
[----:B------:R-:W-:-:S02]  /*0bb0*/  VIADD.16x2 R7, R7, R6 ;  /* 0x0000000607077236 */ /* 0x000fc40000000200 */
[----:B------:R-:W-:Y:S01]  /*0bc0*/  IMAD R6, R14, 0x39, RZ ;  /* 0x000000390e067824 */ /* 0x000fe200078e02ff */
[----:B------:R-:W-:Y:S01]  /*0bd0*/  LOP3.LUT R24, R24, 0xffff, RZ, 0xc0, !PT ;  /* 0x0000ffff18187812 */ /* 0x000fe200078ec0ff */
[----:B------:R-:W-:Y:S01]  /*0be0*/  IMAD.SHL.U32 R11, R11, 0x100, RZ ;  /* 0x000001000b0b7824 */ /* 0x000fe200078e00ff */
[----:B------:R-:W-:Y:S02]  /*0bf0*/  ISETP.LT.U32.AND P3, PT, R16, 0x4, !P0 ;  /* 0x000000041000780c */ /* 0x000fe40004761070 */
[----:B------:R-:W-:Y:S01]  /*0c00*/  LOP3.LUT R6, R6, 0xffff, RZ, 0xc0, !PT ;  /* 0x0000ffff06067812 */ /* 0x000fe200078ec0ff */
[----:B------:R-:W-:Y:S01]  /*0c10*/  IMAD.IADD R17, R24, 0x1, R17 ;  /* 0x0000000118117824 */ /* 0x000fe200078e0211 */
[----:B------:R-:W-:Y:S02]  /*0c20*/  LOP3.LUT R15, R18, 0xffff, R11, 0xc8, !PT ;  /* 0x0000ffff120f7812 */ /* 0x000fe400078ec80b */
[----:B------:R-:W-:Y:S01]  /*0c30*/  SHF.R.U32.HI R11, RZ, 0x5, R6 ;  /* 0x00000005ff0b7819 */ /* 0x000fe20000011606 */
[----:B------:R-:W-:Y:S01]  /*0c40*/  IMAD.MOV.U32 R6, RZ, RZ, RZ ;  /* 0x000000ffff067224 */ /* 0x000fe200078e00ff */
[----:B------:R-:W-:Y:S01]  /*0c50*/  SHF.R.U32.HI R15, RZ, 0x8, R15 ;  /* 0x00000008ff0f7819 */ /* 0x000fe2000001160f */
[----:B-1----:R-:W-:Y:S01]  /*0c60*/  IMAD.WIDE R4, R17, 0x4, R2 ;  /* 0x0000000411047825 */ /* 0x002fe200078e0202 */
[----:B------:R-:W-:-:S02]  /*0c70*/  PRMT R14, R7, 0x7632, R14 ;  /* 0x00007632070e7816 */ /* 0x000fc4000000000e */
[----:B------:R-:W-:Y:S01]  /*0c80*/  LOP3.LUT R11, R11, 0x70, RZ, 0xc0, !PT ;  /* 0x000000700b0b7812 */ /* 0x000fe200078ec0ff */
[----:B------:R-:W-:Y:S01]  /*0c90*/  IMAD.SHL.U32 R18, R18, 0x4, RZ ;  /* 0x0000000412127824 */ /* 0x000fe200078e00ff */
[----:B------:R-:W-:Y:S01]  /*0ca0*/  LOP3.LUT R15, R15, 0xffff, RZ, 0xc0, !PT ;  /* 0x0000ffff0f0f7812 */ /* 0x000fe200078ec0ff */
[----:B------:R-:W5:Y:S01]  /*0cb0*/  @P3 LDG.E R6, desc[UR6][R4.64] ;  /* 0x0000000604063981 */ /* 0x000f62000c1e1900 */
[----:B------:R-:W-:Y:S02]  /*0cc0*/  LOP3.LUT R7, R7, 0xff, R14, 0xc8, !PT ;  /* 0x000000ff07077812 */ /* 0x000fe400078ec80e */
[----:B------:R-:W-:Y:S02]  /*0cd0*/  IADD3 R11, R11, R12, R15 ;  /* 0x0000000c0b0b7210 */ /* 0x000fe40007ffe00f */
[----:B------:R-:W-:Y:S02]  /*0ce0*/  LOP3.LUT R18, R18, 0xffff, RZ, 0xc0, !PT ;  /* 0x0000ffff12127812 */ /* 0x000fe400078ec0ff */
[----:B------:R-:W-:-:S03]  /*0cf0*/  ISETP.LT.U32.AND P2, PT, R7, 0x4, P1 ;  /* 0x000000040700780c */ /* 0x000fc60000f41070 */
[----:B------:R-:W-:Y:S02]  /*0d00*/  IMAD.IADD R11, R18, 0x1, R11 ;  /* 0x00000001120b7824 */ /* 0x000fe400078e020b */
[----:B------:R-:W-:Y:S02]  /*0d10*/  IMAD.MOV.U32 R7, RZ, RZ, RZ ;  /* 0x000000ffff077224 */ /* 0x000fe400078e00ff */
[----:B------:R-:W-:-:S06]  /*0d20*/  IMAD.WIDE R2, R11, 0x4, R2 ;  /* 0x000000040b027825 */ /* 0x000fcc00078e0202 */
[----:B------:R1:W5:Y:S01]  /*0d30*/  @P2 LDG.E R7, desc[UR6][R2.64] ;  /* 0x0000000602072981 */ /* 0x000362000c1e1900 */
[----:B------:R-:W1:Y:S01]  /*0d40*/  S2UR UR5, SR_CgaCtaId ;  /* 0x00000000000579c3 */ /* 0x000e620000008800 */
[----:B------:R-:W-:Y:S01]  /*0d50*/  UMOV UR4, 0x400 ;  /* 0x0000040000047882 */ /* 0x000fe20000000000 */
[----:B01----:R-:W-:Y:S01]  /*0d60*/  IMAD.SHL.U32 R3, R0, 0x4, RZ ;  /* 0x0000000400037824 */ /* 0x003fe200078e00ff */
[----:B------:R-:W-:Y:S01]  /*0d70*/  UPRMT UR4, UR5, 0x654, UR4 ;  /* 0x0000065405047896 */ /* 0x000fe20008000004 */
[----:B--2---:R-:W-:Y:S02]  /*0d80*/  SEL R21, R21, RZ, P6 ;  /* 0x000000ff15157207 */ /* 0x004fe40003000000 */
[----:B----4-:R-:W-:Y:S02]  /*0d90*/  SEL R20, R20, RZ, P5 ;  /* 0x000000ff14147207 */ /* 0x010fe40002800000 */
[----:B------:R-:W-:Y:S02]  /*0da0*/  FSEL R4, R21, +INF , !P0 ;  /* 0x7f80000015047808 */ /* 0x000fe40004000000 */
[----:B------:R-:W-:-:S04]  /*0db0*/  FSEL R11, R20, +INF , !P0 ;  /* 0x7f800000140b7808 */ /* 0x000fc80004000000 */
[C---:B------:R-:W-:Y:S02]  /*0dc0*/  FSETP.GEU.AND P6, PT, R11.reuse, R4, PT ;  /* 0x000000040b00720b */ /* 0x040fe40003fce000 */
[----:B------:R-:W-:Y:S02]  /*0dd0*/  FSETP.NAN.AND P5, PT, R11, R11, PT ;  /* 0x0000000b0b00720b */ /* 0x000fe40003fa8000 */
[----:B---3--:R-:W-:-:S09]  /*0de0*/  SEL R14, R13, RZ, P4 ;  /* 0x000000ff0d0e7207 */ /* 0x008fd20002000000 */
[----:B------:R-:W-:Y:S02]  /*0df0*/  @P6 FSEL R11, R11, R4, P5 ;  /* 0x000000040b0b6208 */ /* 0x000fe40002800000 */
[----:B------:R-:W-:-:S04]  /*0e00*/  FSEL R4, R14, +INF , !P0 ;  /* 0x7f8000000e047808 */ /* 0x000fc80004000000 */
[C---:B------:R-:W-:Y:S02]  /*0e10*/  FSETP.GEU.AND P4, PT, R11.reuse, R4, PT ;  /* 0x000000040b00720b */ /* 0x040fe40003f8e000 */
[----:B-----5:R-:W-:Y:S02]  /*0e20*/  SEL R15, R6, RZ, P3 ;  /* 0x000000ff060f7207 */ /* 0x020fe40001800000 */
[----:B------:R-:W-:Y:S02]  /*0e30*/  FSETP.NAN.AND P3, PT, R11, R11, PT ;  /* 0x0000000b0b00720b */ /* 0x000fe40003f68000 */
[----:B------:R-:W-:-:S07]  /*0e40*/  FSEL R2, R15, +INF , !P0 ;  /* 0x7f8000000f027808 */ /* 0x000fce0004000000 */
[----:B------:R-:W-:-:S04]  /*0e50*/  @P4 FSEL R11, R11, R4, P3 ;  /* 0x000000040b0b4208 */ /* 0x000fc80001800000 */
[----:B------:R-:W-:Y:S02]  /*0e60*/  FSETP.GEU.AND P3, PT, R11, R2, PT ;  /* 0x000000020b00720b */ /* 0x000fe40003f6e000 */
[----:B------:R-:W-:Y:S02]  /*0e70*/  SEL R7, R7, RZ, P2 ;  /* 0x000000ff07077207 */ /* 0x000fe40001000000 */
[----:B------:R-:W-:Y:S02]  /*0e80*/  FSETP.NAN.AND P2, PT, R11, R11, PT ;  /* 0x0000000b0b00720b */ /* 0x000fe40003f48000 */
[----:B------:R-:W-:-:S07]  /*0e90*/  FSEL R4, R7, +INF , P1 ;  /* 0x7f80000007047808 */ /* 0x000fce0000800000 */
[----:B------:R-:W-:-:S04]  /*0ea0*/  @P3 FSEL R11, R11, R2, P2 ;  /* 0x000000020b0b3208 */ /* 0x000fc80001000000 */
[C---:B------:R-:W-:Y:S02]  /*0eb0*/  FSETP.GEU.AND P4, PT, R11.reuse, R4, PT ;  /* 0x000000040b00720b */ /* 0x040fe40003f8e000 */
[----:B------:R-:W-:Y:S02]  /*0ec0*/  LOP3.LUT R2, R22, 0x1f, RZ, 0xc0, !PT ;  /* 0x0000001f16027812 */ /* 0x000fe400078ec0ff */
[----:B------:R-:W-:-:S03]  /*0ed0*/  FSETP.NAN.AND P3, PT, R11, R11, PT ;  /* 0x0000000b0b00720b */ /* 0x000fc60003f68000 */
[----:B------:R-:W-:-:S06]  /*0ee0*/  IMAD.SHL.U32 R2, R2, 0x20, RZ ;  /* 0x0000002002027824 */ /* 0x000fcc00078e00ff */
[----:B------:R-:W-:Y:S02]  /*0ef0*/  @P4 FSEL R11, R11, R4, P3 ;  /* 0x000000040b0b4208 */ /* 0x000fe40001800000 */
[----:B------:R-:W-:-:S05]  /*0f00*/  LOP3.LUT R4, R2, R3, RZ, 0xfc, !PT ;  /* 0x0000000302047212 */ /* 0x000fca00078efcff */
[----:B------:R-:W-:Y:S01]  /*0f10*/  STS [R4+UR4], R11 ;  /* 0x0000000b04007988 */ /* 0x000fe20008000804 */
[----:B------:R-:W-:Y:S01]  /*0f20*/  BAR.SYNC.DEFER_BLOCKING 0x0 ;  /* 0x0000000000007b1d */ /* 0x000fe20000010000 */
[C---:B------:R-:W-:Y:S02]  /*0f30*/  ISETP.GE.AND P2, PT, R22.reuse, 0x100, PT ;  /* 0x000001001600780c */ /* 0x040fe40003f46270 */
[----:B------:R-:W-:-:S11]  /*0f40*/  LEA R3, R22, UR4, 0x2 ;  /* 0x0000000416037c11 */ /* 0x000fd6000f8e10ff */
[----:B------:R-:W0:Y:S04]  /*0f50*/  @!P2 LDS R8, [R3] ;  /* 0x000000000308a984 */ /* 0x000e280000000800 */
[----:B0-----:R-:W0:Y:S01]  /*0f60*/  SHFL.BFLY PT, R5, R8, 0x4, 0x1f ;  /* 0x0c801f0008057f89 */ /* 0x001e2200000e0000 */
[C---:B------:R-:W-:Y:S02]  /*0f70*/  FSETP.NAN.AND P3, PT, R8.reuse, R8, PT ;  /* 0x000000080800720b */ /* 0x040fe40003f68000 */
[----:B0-----:R-:W-:-:S04]  /*0f80*/  FSETP.GEU.AND P4, PT, R8, R5, PT ;  /* 0x000000050800720b */ /* 0x001fc80003f8e000 */
[----:B------:R-:W-:-:S04]  /*0f90*/  FSEL R5, R8, R5, !P4 ;  /* 0x0000000508057208 */ /* 0x000fc80006000000 */
[----:B------:R-:W-:-:S05]  /*0fa0*/  FSEL R6, R8, R5, P3 ;  /* 0x0000000508067208 */ /* 0x000fca0001800000 */
[----:B------:R-:W0:Y:S01]  /*0fb0*/  SHFL.BFLY PT, R5, R6, 0x2, 0x1f ;  /* 0x0c401f0006057f89 */ /* 0x000e2200000e0000 */
[----:B------:R-:W-:Y:S02]  /*0fc0*/  FSEL R13, R20, -INF , !P0 ;  /* 0xff800000140d7808 */ /* 0x000fe40004000000 */
[----:B------:R-:W-:-:S04]  /*0fd0*/  FSEL R12, R21, -INF , !P0 ;  /* 0xff800000150c7808 */ /* 0x000fc80004000000 */
[C---:B------:R-:W-:Y:S02]  /*0fe0*/  FSETP.GT.AND P4, PT, R13.reuse, R12, PT ;  /* 0x0000000c0d00720b */ /* 0x040fe40003f84000 */
[----:B------:R-:W-:Y:S02]  /*0ff0*/  FSETP.NAN.AND P5, PT, R13, R13, PT ;  /* 0x0000000d0d00720b */ /* 0x000fe40003fa8000 */
[----:B0-----:R-:W-:-:S09]  /*1000*/  FSETP.GEU.AND P3, PT, R6, R5, PT ;  /* 0x000000050600720b */ /* 0x001fd20003f6e000 */
[----:B------:R-:W-:Y:S02]  /*1010*/  @!P4 FSEL R13, R13, R12, P5 ;  /* 0x0000000c0d0dc208 */ /* 0x000fe40002800000 */
[----:B------:R-:W-:Y:S02]  /*1020*/  FSETP.NAN.AND P4, PT, R6, R6, PT ;  /* 0x000000060600720b */ /* 0x000fe40003f88000 */
[----:B------:R-:W-:Y:S02]  /*1030*/  FSEL R8, R14, -INF , !P0 ;  /* 0xff8000000e087808 */ /* 0x000fe40004000000 */
[----:B------:R-:W-:Y:S02]  /*1040*/  @P3 FSEL R6, R6, R5, P4 ;  /* 0x0000000506063208 */ /* 0x000fe40002000000 */
[----:B------:R-:W-:-:S03]  /*1050*/  FSETP.GT.AND P5, PT, R13, R8, PT ;  /* 0x000000080d00720b */ /* 0x000fc60003fa4000 */
[----:B------:R-:W0:Y:S01]  /*1060*/  SHFL.BFLY PT, R5, R6, 0x1, 0x1f ;  /* 0x0c201f0006057f89 */ /* 0x000e2200000e0000 */
[----:B------:R-:W-:Y:S02]  /*1070*/  FSETP.NAN.AND P3, PT, R13, R13, PT ;  /* 0x0000000d0d00720b */ /* 0x000fe40003f68000 */
[----:B------:R-:W-:-:S07]  /*1080*/  FSEL R12, R15, -INF , !P0 ;  /* 0xff8000000f0c7808 */ /* 0x000fce0004000000 */
[----:B------:R-:W-:-:S04]  /*1090*/  @!P5 FSEL R13, R13, R8, P3 ;  /* 0x000000080d0dd208 */ /* 0x000fc80001800000 */
[----:B------:R-:W-:Y:S02]  /*10a0*/  FSETP.GT.AND P4, PT, R13, R12, PT ;  /* 0x0000000c0d00720b */ /* 0x000fe40003f84000 */
[----:B------:R-:W-:Y:S02]  /*10b0*/  FSEL R8, R7, -INF , P1 ;  /* 0xff80000007087808 */ /* 0x000fe40000800000 */
[----:B------:R-:W-:Y:S02]  /*10c0*/  LOP3.LUT P1, RZ, R22, 0x7, RZ, 0xc0, !PT ;  /* 0x0000000716ff7812 */ /* 0x000fe4000782c0ff */
[----:B------:R-:W-:Y:S02]  /*10d0*/  FSETP.NAN.AND P5, PT, R13, R13, PT ;  /* 0x0000000d0d00720b */ /* 0x000fe40003fa8000 */
[----:B0-----:R-:W-:Y:S02]  /*10e0*/  FSETP.GEU.AND P3, PT, R6, R5, PT ;  /* 0x000000050600720b */ /* 0x001fe40003f6e000 */
[----:B------:R-:W-:-:S03]  /*10f0*/  ISETP.LT.AND P1, PT, R22, 0x100, !P1 ;  /* 0x000001001600780c */ /* 0x000fc60004f21270 */
[----:B------:R-:W-:Y:S02]  /*1100*/  @!P4 FSEL R13, R13, R12, P5 ;  /* 0x0000000c0d0dc208 */ /* 0x000fe40002800000 */
[----:B------:R-:W-:-:S06]  /*1110*/  FSETP.NAN.AND P5, PT, R6, R6, PT ;  /* 0x000000060600720b */ /* 0x000fcc0003fa8000 */
[----:B------:R-:W-:-:S05]  /*1120*/  @P3 SEL R6, R6, R5, P5 ;  /* 0x0000000506063207 */ /* 0x000fca0002800000 */
[----:B------:R-:W-:Y:S01]  /*1130*/  @P1 STS [R3], R6 ;  /* 0x0000000603001388 */ /* 0x000fe20000000800 */
[----:B------:R-:W-:Y:S01]  /*1140*/  BAR.SYNC.DEFER_BLOCKING 0x0 ;  /* 0x0000000000007b1d */ /* 0x000fe20000010000 */
[C---:B------:R-:W-:Y:S02]  /*1150*/  FSETP.GT.AND P4, PT, R13.reuse, R8, PT ;  /* 0x000000080d00720b */ /* 0x040fe40003f84000 */
[----:B------:R-:W-:-:S03]  /*1160*/  FSETP.NAN.AND P3, PT, R13, R13, PT ;  /* 0x0000000d0d00720b */ /* 0x000fc60003f68000 */
[----:B------:R-:W-:Y:S02]  /*1170*/  LDS R7, [R2+UR4] ;  /* 0x0000000402077984 */ /* 0x000fe40008000800 */
[----:B------:R-:W-:Y:S06]  /*1180*/  BAR.SYNC.DEFER_BLOCKING 0x0 ;  /* 0x0000000000007b1d */ /* 0x000fec0000010000 */
[----:B------:R-:W-:-:S05]  /*1190*/  @!P4 FSEL R13, R13, R8, P3 ;  /* 0x000000080d0dc208 */ /* 0x000fca0001800000 */
[----:B------:R-:W-:Y:S01]  /*11a0*/  STS [R4+UR4], R13 ;  /* 0x0000000d04007988 */ /* 0x000fe20008000804 */
[----:B------:R-:W-:Y:S06]  /*11b0*/  BAR.SYNC.DEFER_BLOCKING 0x0 ;  /* 0x0000000000007b1d */ /* 0x000fec0000010000 */
[----:B------:R-:W0:Y:S04]  /*11c0*/  @!P2 LDS R10, [R3] ;  /* 0x00000000030aa984 */ /* 0x000e280000000800 */
[----:B0-----:R-:W0:Y:S01]  /*11d0*/  SHFL.BFLY PT, R5, R10, 0x4, 0x1f ;  /* 0x0c801f000a057f89 */ /* 0x001e2200000e0000 */
[----:B------:R-:W-:-:S02]  /*11e0*/  FSETP.NAN.AND P3, PT, R10, R10, PT ;  /* 0x0000000a0a00720b */ /* 0x000fc40003f68000 */
[----:B0-----:R-:W-:-:S04]  /*11f0*/  FSETP.GT.AND P2, PT, R10, R5, PT ;  /* 0x000000050a00720b */ /* 0x001fc80003f44000 */
[----:B------:R-:W-:-:S04]  /*1200*/  FSEL R5, R10, R5, P2 ;  /* 0x000000050a057208 */ /* 0x000fc80001000000 */
[----:B------:R-:W-:-:S05]  /*1210*/  FSEL R6, R10, R5, P3 ;  /* 0x000000050a067208 */ /* 0x000fca0001800000 */
[----:B------:R-:W0:Y:S01]  /*1220*/  SHFL.BFLY PT, R5, R6, 0x2, 0x1f ;  /* 0x0c401f0006057f89 */ /* 0x000e2200000e0000 */
[C---:B------:R-:W-:Y:S02]  /*1230*/  FSETP.NAN.AND P3, PT, R6.reuse, R6, PT ;  /* 0x000000060600720b */ /* 0x040fe40003f68000 */
[----:B0-----:R-:W-:-:S13]  /*1240*/  FSETP.GT.AND P2, PT, R6, R5, PT ;  /* 0x000000050600720b */ /* 0x001fda0003f44000 */
[----:B------:R-:W-:-:S05]  /*1250*/  @!P2 FSEL R6, R6, R5, P3 ;  /* 0x000000050606a208 */ /* 0x000fca0001800000 */
[----:B------:R-:W0:Y:S01]  /*1260*/  SHFL.BFLY PT, R5, R6, 0x1, 0x1f ;  /* 0x0c201f0006057f89 */ /* 0x000e2200000e0000 */
[C---:B------:R-:W-:Y:S02]  /*1270*/  FSETP.NAN.AND P3, PT, R6.reuse, R6, PT ;  /* 0x000000060600720b */ /* 0x040fe40003f68000 */
[----:B0-----:R-:W-:-:S13]  /*1280*/  FSETP.GT.AND P2, PT, R6, R5, PT ;  /* 0x000000050600720b */ /* 0x001fda0003f44000 */
[----:B------:R-:W-:Y:S02]  /*1290*/  @!P2 SEL R6, R6, R5, P3 ;  /* 0x000000050606a207 */ /* 0x000fe40001800000 */
[----:B------:R-:W0:Y:S03]  /*12a0*/  LDC.64 R4, c[0x0][0x210] ;  /* 0x00008400ff047b82 */ /* 0x000e260000000a00 */
[----:B------:R-:W-:Y:S05]  /*12b0*/  @P1 STS [R3], R6 ;  /* 0x0000000603001388 */ /* 0x000fea0000000800 */
[----:B------:R-:W-:Y:S06]  /*12c0*/  BAR.SYNC.DEFER_BLOCKING 0x0 ;  /* 0x0000000000007b1d */ /* 0x000fec0000010000 */
[----:B------:R-:W1:Y:S02]  /*12d0*/  LDS R2, [R2+UR4] ;  /* 0x0000000402027984 */ /* 0x000e640008000800 */
[----:B------:R-:W-:Y:S01]  /*12e0*/  BAR.SYNC.DEFER_BLOCKING 0x0 ;  /* 0x0000000000007b1d */ /* 0x000fe20000010000 */
[----:B------:R-:W-:Y:S01]  /*12f0*/  ISETP.EQ.AND P0, PT, R0, RZ, !P0 ;  /* 0x000000ff0000720c */ /* 0x000fe20004702270 */
[----:B0-----:R-:W-:-:S04]  /*1300*/  IMAD.WIDE R4, R9, 0x4, R4 ;  /* 0x0000000409047825 */ /* 0x001fc800078e0204 */
[----:B-1----:R-:W-:-:S08]  /*1310*/  FADD R7, -R7, R2 ;  /* 0x0000000207077221 */ /* 0x002fd00000000100 */
[----:B------:R-:W-:Y:S05]  /*1320*/  @!P0 EXIT ;  /* 0x000000000000894d */ /* 0x000fea0003800000 */
[----:B------:R-:W-:-:S05]  /*1330*/  FSET.BF.GT.AND R7, R7, 4, PT ;  /* 0x408000000707780a */ /* 0x000fca0003804000 */
[----:B------:R-:W-:Y:S01]  /*1340*/  STG.E desc[UR6][R4.64], R7 ;  /* 0x0000000704007986 */ /* 0x000fe2000c101906 */
[----:B------:R-:W-:Y:S05]  /*1350*/  EXIT ;  /* 0x000000000000794d */ /* 0x000fea0003800000 */
.L_x_0:
[----:B------:R-:W-:-:S00]  /*1360*/  BRA `(.L_x_0) ;  /* 0xfffffffc00fc7947 */ /* 0x000fc0000383ffff */
[----:B------:R-:W-:-:S00]  /*1370*/  NOP ;  /* 0x0000000000007918 */ /* 0x000fc00000000000 */
        /* <DEDUP_REMOVED lines=8> */
.L_x_1:


//--------------------- .nv.shared.triton_per_fused__to_copy_max_min_0 --------------------------
	.section	.nv.shared.triton_per_fused__to_copy_max_min_0,"aw",@nobits
	.sectionflags	@""
	.align	16
	.zero		1024


//--------------------- .nv.constant0.triton_per_fused__to_copy_max_min_0 --------------------------
	.section	.nv.constant0.triton_per_fused__to_copy_max_min_0,"a",@progbits
	.sectionflags	@""
	.align	4
.nv.constant0.triton_per_fused__to_copy_max_min_0:
	.zero		552
